//
// Generated by NVIDIA NVVM Compiler
//
// Compiler Build ID: CL-36424714
// Cuda compilation tools, release 13.0, V13.0.88
// Based on NVVM 20.0.0
//

.version 9.0
.target sm_100
.address_size 64

	// .globl	default_function_kernel0
// _ZZ24default_function_kernel0E8red_buf0 has been demoted

.visible .entry default_function_kernel0(
	.param .u64 .ptr .align 1 default_function_kernel0_param_0,
	.param .u64 .ptr .align 1 default_function_kernel0_param_1,
	.param .u64 .ptr .align 1 default_function_kernel0_param_2
)
{
	.reg .pred 	%p<4>;
	.reg .b32 	%r<13>;
	.reg .b32 	%f<44>;
	.reg .b64 	%rd<13>;
	// demoted variable
	.shared .align 4 .b8 _ZZ24default_function_kernel0E8red_buf0[256];
	ld.param.u64 	%rd2, [default_function_kernel0_param_0];
	ld.param.u64 	%rd3, [default_function_kernel0_param_1];
	ld.param.u64 	%rd1, [default_function_kernel0_param_2];
	mov.u32 	%r1, %ctaid.y;
	shl.b32 	%r5, %r1, 9;
	mov.u32 	%r2, %tid.x;
	add.s32 	%r6, %r5, %r2;
	mov.u32 	%r3, %ctaid.x;
	shl.b32 	%r7, %r3, 9;
	add.s32 	%r8, %r7, %r2;
	cvta.to.global.u64 	%rd4, %rd2;
	cvta.to.global.u64 	%rd5, %rd3;
	mul.wide.u32 	%rd6, %r6, 4;
	add.s64 	%rd7, %rd4, %rd6;
	ld.global.nc.f32 	%f1, [%rd7];
	mul.wide.u32 	%rd8, %r8, 4;
	add.s64 	%rd9, %rd5, %rd8;
	ld.global.nc.f32 	%f2, [%rd9];
	fma.rn.f32 	%f3, %f1, %f2, 0f00000000;
	ld.global.nc.f32 	%f4, [%rd7+256];
	ld.global.nc.f32 	%f5, [%rd9+256];
	fma.rn.f32 	%f6, %f4, %f5, %f3;
	ld.global.nc.f32 	%f7, [%rd7+512];
	ld.global.nc.f32 	%f8, [%rd9+512];
	fma.rn.f32 	%f9, %f7, %f8, %f6;
	ld.global.nc.f32 	%f10, [%rd7+768];
	ld.global.nc.f32 	%f11, [%rd9+768];
	fma.rn.f32 	%f12, %f10, %f11, %f9;
	ld.global.nc.f32 	%f13, [%rd7+1024];
	ld.global.nc.f32 	%f14, [%rd9+1024];
	fma.rn.f32 	%f15, %f13, %f14, %f12;
	ld.global.nc.f32 	%f16, [%rd7+1280];
	ld.global.nc.f32 	%f17, [%rd9+1280];
	fma.rn.f32 	%f18, %f16, %f17, %f15;
	ld.global.nc.f32 	%f19, [%rd7+1536];
	ld.global.nc.f32 	%f20, [%rd9+1536];
	fma.rn.f32 	%f21, %f19, %f20, %f18;
	ld.global.nc.f32 	%f22, [%rd7+1792];
	ld.global.nc.f32 	%f23, [%rd9+1792];
	fma.rn.f32 	%f24, %f22, %f23, %f21;
	bar.sync 	0;
	shl.b32 	%r9, %r2, 2;
	mov.u32 	%r10, _ZZ24default_function_kernel0E8red_buf0;
	add.s32 	%r4, %r10, %r9;
	st.volatile.shared.f32 	[%r4], %f24;
	bar.sync 	0;
	setp.gt.u32 	%p1, %r2, 31;
	@%p1 bra 	$L__BB0_2;
	ld.volatile.shared.f32 	%f25, [%r4];
	ld.volatile.shared.f32 	%f26, [%r4+128];
	add.f32 	%f27, %f25, %f26;
	st.volatile.shared.f32 	[%r4], %f27;
$L__BB0_2:
	bar.sync 	0;
	setp.gt.u32 	%p2, %r2, 15;
	@%p2 bra 	$L__BB0_4;
	ld.volatile.shared.f32 	%f28, [%r4];
	ld.volatile.shared.f32 	%f29, [%r4+64];
	add.f32 	%f30, %f28, %f29;
	st.volatile.shared.f32 	[%r4], %f30;
	ld.volatile.shared.f32 	%f31, [%r4];
	ld.volatile.shared.f32 	%f32, [%r4+32];
	add.f32 	%f33, %f31, %f32;
	st.volatile.shared.f32 	[%r4], %f33;
	ld.volatile.shared.f32 	%f34, [%r4];
	ld.volatile.shared.f32 	%f35, [%r4+16];
	add.f32 	%f36, %f34, %f35;
	st.volatile.shared.f32 	[%r4], %f36;
	ld.volatile.shared.f32 	%f37, [%r4];
	ld.volatile.shared.f32 	%f38, [%r4+8];
	add.f32 	%f39, %f37, %f38;
	st.volatile.shared.f32 	[%r4], %f39;
	ld.volatile.shared.f32 	%f40, [%r4];
	ld.volatile.shared.f32 	%f41, [%r4+4];
	add.f32 	%f42, %f40, %f41;
	st.volatile.shared.f32 	[%r4], %f42;
$L__BB0_4:
	bar.sync 	0;
	setp.ne.s32 	%p3, %r2, 0;
	@%p3 bra 	$L__BB0_6;
	ld.volatile.shared.f32 	%f43, [_ZZ24default_function_kernel0E8red_buf0];
	shl.b32 	%r11, %r1, 14;
	add.s32 	%r12, %r11, %r3;
	cvta.to.global.u64 	%rd10, %rd1;
	mul.wide.u32 	%rd11, %r12, 4;
	add.s64 	%rd12, %rd10, %rd11;
	st.global.f32 	[%rd12], %f43;
$L__BB0_6:
	ret;

}


// ===== COMPILED SASS (sm_100) =====

	.target	sm_100

	.elftype	@"ET_EXEC"


//--------------------- .note.nv.tkinfo           --------------------------
	.section	.note.nv.tkinfo,"",@"SHT_NOTE"
	.sectionflags	@"SHF_NOTE_NV_TKINFO"
	.tkinfo
        /*0018*/ 	.word	0x00000002
        /*0030*/ 	.string	""
        /*0030*/ 	.string	"ptxas"
        /*0030*/ 	.string	"Cuda compilation tools, release 13.0, V13.0.88"
        /*0030*/ 	.string	"Build cuda_13.0.r13.0/compiler.36424714_0"
        /*0030*/ 	.string	"-arch sm_100 -m 64 "



//--------------------- .note.nv.cuinfo           --------------------------
	.section	.note.nv.cuinfo,"",@"SHT_NOTE"
	.sectionflags	@"SHF_NOTE_NV_CUINFO"
        /*0018*/ 	.short	0x0002
        /*001a*/ 	.short	0x0064
        /*001c*/ 	.short	0x0082
	.zero		2


//--------------------- .nv.info                  --------------------------
	.section	.nv.info,"",@"SHT_CUDA_INFO"
	.align	4


	//----- nvinfo : EIATTR_REGCOUNT
	.align		4
        /*0000*/ 	.byte	0x04, 0x2f
        /*0002*/ 	.short	(.L_1 - .L_0)
	.align		4
.L_0:
        /*0004*/ 	.word	index@(default_function_kernel0)
        /*0008*/ 	.word	0x0000001a


	//----- nvinfo : EIATTR_FRAME_SIZE
	.align		4
.L_1:
        /*000c*/ 	.byte	0x04, 0x11
        /*000e*/ 	.short	(.L_3 - .L_2)
	.align		4
.L_2:
        /*0010*/ 	.word	index@(default_function_kernel0)
        /*0014*/ 	.word	0x00000000


	//----- nvinfo : EIATTR_MIN_STACK_SIZE
	.align		4
.L_3:
        /*0018*/ 	.byte	0x04, 0x12
        /*001a*/ 	.short	(.L_5 - .L_4)
	.align		4
.L_4:
        /*001c*/ 	.word	index@(default_function_kernel0)
        /*0020*/ 	.word	0x00000000
.L_5:


//--------------------- .nv.compat                --------------------------
	.section	.nv.compat,"",@"SHT_CUDA_COMPAT_INFO"
	.align	4
        /*0000*/ 	.byte	0x02, 0x09, 0x00, 0x00, 0x02, 0x02, 0x01, 0x00, 0x02, 0x05, 0x05, 0x00, 0x03, 0x07, 0x01, 0x01
        /*0010*/ 	.byte	0x02, 0x03, 0x00, 0x00, 0x02, 0x06, 0x01, 0x00, 0x04, 0x0b, 0x08, 0x00, 0x09, 0x00, 0x00, 0x00
        /*0020*/ 	.byte	0x00, 0x00, 0x00, 0x00


//--------------------- .nv.info.default_function_kernel0 --------------------------
	.section	.nv.info.default_function_kernel0,"",@"SHT_CUDA_INFO"
	.sectionflags	@""
	.align	4


	//----- nvinfo : EIATTR_CUDA_API_VERSION
	.align		4
        /*0000*/ 	.byte	0x04, 0x37
        /*0002*/ 	.short	(.L_7 - .L_6)
.L_6:
        /*0004*/ 	.word	0x00000082


	//----- nvinfo : EIATTR_KPARAM_INFO
	.align		4
.L_7:
        /*0008*/ 	.byte	0x04, 0x17
        /*000a*/ 	.short	(.L_9 - .L_8)
.L_8:
        /*000c*/ 	.word	0x00000000
        /*0010*/ 	.short	0x0002
        /*0012*/ 	.short	0x0010
        /*0014*/ 	.byte	0x00, 0xf5, 0x21, 0x00


	//----- nvinfo : EIATTR_KPARAM_INFO
	.align		4
.L_9:
        /*0018*/ 	.byte	0x04, 0x17
        /*001a*/ 	.short	(.L_11 - .L_10)
.L_10:
        /*001c*/ 	.word	0x00000000
        /*0020*/ 	.short	0x0001
        /*0022*/ 	.short	0x0008
        /*0024*/ 	.byte	0x00, 0xf5, 0x21, 0x00


	//----- nvinfo : EIATTR_KPARAM_INFO
	.align		4
.L_11:
        /*0028*/ 	.byte	0x04, 0x17
        /*002a*/ 	.short	(.L_13 - .L_12)
.L_12:
        /*002c*/ 	.word	0x00000000
        /*0030*/ 	.short	0x0000
        /*0032*/ 	.short	0x0000
        /*0034*/ 	.byte	0x00, 0xf5, 0x21, 0x00


	//----- nvinfo : EIATTR_SPARSE_MMA_MASK
	.align		4
.L_13:
        /*0038*/ 	.byte	0x03, 0x50
        /*003a*/ 	.short	0x0000


	//----- nvinfo : EIATTR_MAXREG_COUNT
	.align		4
        /*003c*/ 	.byte	0x03, 0x1b
        /*003e*/ 	.short	0x00ff


	//----- nvinfo : EIATTR_NUM_BARRIERS
	.align		4
        /*0040*/ 	.byte	0x02, 0x4c
        /*0042*/ 	.byte	0x01
	.zero		1


	//----- nvinfo : EIATTR_MERCURY_ISA_VERSION
	.align		4
        /*0044*/ 	.byte	0x03, 0x5f
        /*0046*/ 	.short	0x0101


	//----- nvinfo : EIATTR_VRC_CTA_INIT_COUNT
	.align		4
        /*0048*/ 	.byte	0x02, 0x4a
	.zero		1
	.zero		1


	//----- nvinfo : EIATTR_EXIT_INSTR_OFFSETS
	.align		4
        /*004c*/ 	.byte	0x04, 0x1c
        /*004e*/ 	.short	(.L_15 - .L_14)


	//   ....[0]....
.L_14:
        /*0050*/ 	.word	0x000004a0


	//   ....[1]....
        /*0054*/ 	.word	0x00000500


	//----- nvinfo : EIATTR_CRS_STACK_SIZE
	.align		4
.L_15:
        /*0058*/ 	.byte	0x04, 0x1e
        /*005a*/ 	.short	(.L_17 - .L_16)
.L_16:
        /*005c*/ 	.word	0x00000000


	//----- nvinfo : EIATTR_CBANK_PARAM_SIZE
	.align		4
.L_17:
        /*0060*/ 	.byte	0x03, 0x19
        /*0062*/ 	.short	0x0018


	//----- nvinfo : EIATTR_PARAM_CBANK
	.align		4
        /*0064*/ 	.byte	0x04, 0x0a
        /*0066*/ 	.short	(.L_19 - .L_18)
	.align		4
.L_18:
        /*0068*/ 	.word	index@(.nv.constant0.default_function_kernel0)
        /*006c*/ 	.short	0x0380
        /*006e*/ 	.short	0x0018


	//----- nvinfo : EIATTR_SW_WAR
	.align		4
.L_19:
        /*0070*/ 	.byte	0x04, 0x36
        /*0072*/ 	.short	(.L_21 - .L_20)
.L_20:
        /*0074*/ 	.word	0x00000008
.L_21:


//--------------------- .nv.callgraph             --------------------------
	.section	.nv.callgraph,"",@"SHT_CUDA_CALLGRAPH"
	.align	4
	.sectionentsize	8
	.align		4
        /*0000*/ 	.word	0x00000000
	.align		4
        /*0004*/ 	.word	0xffffffff
	.align		4
        /*0008*/ 	.word	0x00000000
	.align		4
        /*000c*/ 	.word	0xfffffffe
	.align		4
        /*0010*/ 	.word	0x00000000
	.align		4
        /*0014*/ 	.word	0xfffffffd
	.align		4
        /*0018*/ 	.word	0x00000000
	.align		4
        /*001c*/ 	.word	0xfffffffc


//--------------------- .text.default_function_kernel0 --------------------------
	.section	.text.default_function_kernel0,"ax",@progbits
	.align	128
        .global         default_function_kernel0
        .type           default_function_kernel0,@function
        .size           default_function_kernel0,(.L_x_3 - default_function_kernel0)
        .other          default_function_kernel0,@"STO_CUDA_ENTRY STV_DEFAULT"
default_function_kernel0:
.text.default_function_kernel0:
[----:B------:R-:W-:Y:S01]  /*0000*/  LDC R1, c[0x0][0x37c] ;  /* 0x0000df00ff017b82 */ /* 0x000fe20000000800 */
[----:B------:R-:W0:Y:S07]  /*0010*/  S2R R8, SR_TID.X ;  /* 0x0000000000087919 */ /* 0x000e2e0000002100 */
[----:B------:R-:W1:Y:S01]  /*0020*/  LDC.64 R2, c[0x0][0x380] ;  /* 0x0000e000ff027b82 */ /* 0x000e620000000a00 */
[----:B------:R-:W2:Y:S01]  /*0030*/  LDCU.64 UR6, c[0x0][0x358] ;  /* 0x00006b00ff0677ac */ /* 0x000ea20008000a00 */
[----:B------:R-:W0:Y:S01]  /*0040*/  S2R R6, SR_CTAID.Y ;  /* 0x0000000000067919 */ /* 0x000e220000002600 */
[----:B------:R-:W3:Y:S05]  /*0050*/  S2R R7, SR_CTAID.X ;  /* 0x0000000000077919 */ /* 0x000eea0000002500 */
[----:B------:R-:W4:Y:S01]  /*0060*/  LDC.64 R4, c[0x0][0x388] ;  /* 0x0000e200ff047b82 */ /* 0x000f220000000a00 */
[----:B0-----:R-:W-:-:S02]  /*0070*/  LEA R9, R6, R8, 0x9 ;  /* 0x0000000806097211 */ /* 0x001fc400078e48ff */
[----:B---3--:R-:W-:-:S03]  /*0080*/  LEA R11, R7, R8, 0x9 ;  /* 0x00000008070b7211 */ /* 0x008fc600078e48ff */
[----:B-1----:R-:W-:-:S04]  /*0090*/  IMAD.WIDE.U32 R2, R9, 0x4, R2 ;  /* 0x0000000409027825 */ /* 0x002fc800078e0002 */
[----:B----4-:R-:W-:Y:S01]  /*00a0*/  IMAD.WIDE.U32 R4, R11, 0x4, R4 ;  /* 0x000000040b047825 */ /* 0x010fe200078e0004 */
[----:B--2---:R-:W2:Y:S04]  /*00b0*/  LDG.E.CONSTANT R0, desc[UR6][R2.64] ;  /* 0x0000000602007981 */ /* 0x004ea8000c1e9900 */
[----:B------:R-:W2:Y:S04]  /*00c0*/  LDG.E.CONSTANT R9, desc[UR6][R4.64] ;  /* 0x0000000604097981 */ /* 0x000ea8000c1e9900 */
[----:B------:R-:W3:Y:S04]  /*00d0*/  LDG.E.CONSTANT R11, desc[UR6][R2.64+0x100] ;  /* 0x00010006020b7981 */ /* 0x000ee8000c1e9900 */
[----:B------:R-:W3:Y:S04]  /*00e0*/  LDG.E.CONSTANT R10, desc[UR6][R4.64+0x100] ;  /* 0x00010006040a7981 */ /* 0x000ee8000c1e9900 */
[----:B------:R-:W4:Y:S04]  /*00f0*/  LDG.E.CONSTANT R13, desc[UR6][R2.64+0x200] ;  /* 0x00020006020d7981 */ /* 0x000f28000c1e9900 */
[----:B------:R-:W4:Y:S04]  /*0100*/  LDG.E.CONSTANT R12, desc[UR6][R4.64+0x200] ;  /* 0x00020006040c7981 */ /* 0x000f28000c1e9900 */
[----:B------:R-:W5:Y:S04]  /*0110*/  LDG.E.CONSTANT R15, desc[UR6][R2.64+0x300] ;  /* 0x00030006020f7981 */ /* 0x000f68000c1e9900 */
[----:B------:R-:W5:Y:S04]  /*0120*/  LDG.E.CONSTANT R14, desc[UR6][R4.64+0x300] ;  /* 0x00030006040e7981 */ /* 0x000f68000c1e9900 */
[----:B------:R-:W5:Y:S04]  /*0130*/  LDG.E.CONSTANT R17, desc[UR6][R2.64+0x400] ;  /* 0x0004000602117981 */ /* 0x000f68000c1e9900 */
[----:B------:R-:W5:Y:S04]  /*0140*/  LDG.E.CONSTANT R16, desc[UR6][R4.64+0x400] ;  /* 0x0004000604107981 */ /* 0x000f68000c1e9900 */
[----:B------:R-:W5:Y:S04]  /*0150*/  LDG.E.CONSTANT R19, desc[UR6][R2.64+0x500] ;  /* 0x0005000602137981 */ /* 0x000f68000c1e9900 */
[----:B------:R-:W5:Y:S04]  /*0160*/  LDG.E.CONSTANT R18, desc[UR6][R4.64+0x500] ;  /* 0x0005000604127981 */ /* 0x000f68000c1e9900 */
[----:B------:R-:W5:Y:S04]  /*0170*/  LDG.E.CONSTANT R21, desc[UR6][R2.64+0x600] ;  /* 0x0006000602157981 */ /* 0x000f68000c1e9900 */
[----:B------:R-:W5:Y:S04]  /*0180*/  LDG.E.CONSTANT R20, desc[UR6][R4.64+0x600] ;  /* 0x0006000604147981 */ /* 0x000f68000c1e9900 */
[----:B------:R0:W5:Y:S04]  /*0190*/  LDG.E.CONSTANT R23, desc[UR6][R2.64+0x700] ;  /* 0x0007000602177981 */ /* 0x000168000c1e9900 */
[----:B------:R-:W5:Y:S01]  /*01a0*/  LDG.E.CONSTANT R22, desc[UR6][R4.64+0x700] ;  /* 0x0007000604167981 */ /* 0x000f62000c1e9900 */
[----:B------:R-:W1:Y:S01]  /*01b0*/  S2UR UR5, SR_CgaCtaId ;  /* 0x00000000000579c3 */ /* 0x000e620000008800 */
[----:B------:R-:W-:-:S07]  /*01c0*/  UMOV UR4, 0x400 ;  /* 0x0000040000047882 */ /* 0x000fce0000000000 */
[----:B------:R-:W-:Y:S01]  /*01d0*/  BAR.SYNC.DEFER_BLOCKING 0x0 ;  /* 0x0000000000007b1d */ /* 0x000fe20000010000 */
[C---:B------:R-:W-:Y:S02]  /*01e0*/  ISETP.GT.U32.AND P0, PT, R8.reuse, 0x1f, PT ;  /* 0x0000001f0800780c */ /* 0x040fe40003f04070 */
[C---:B------:R-:W-:Y:S02]  /*01f0*/  ISETP.GT.U32.AND P1, PT, R8.reuse, 0xf, PT ;  /* 0x0000000f0800780c */ /* 0x040fe40003f24070 */
[----:B------:R-:W-:Y:S01]  /*0200*/  ISETP.NE.AND P2, PT, R8, RZ, PT ;  /* 0x000000ff0800720c */ /* 0x000fe20003f45270 */
[----:B------:R-:W-:Y:S01]  /*0210*/  BSSY.RECONVERGENT B0, `(.L_x_0) ;  /* 0x0000027000007945 */ /* 0x000fe20003800200 */
[----:B-1----:R-:W-:-:S06]  /*0220*/  ULEA UR4, UR5, UR4, 0x18 ;  /* 0x0000000405047291 */ /* 0x002fcc000f8ec0ff */
[----:B0-----:R-:W-:Y:S01]  /*0230*/  LEA R3, R8, UR4, 0x2 ;  /* 0x0000000408037c11 */ /* 0x001fe2000f8e10ff */
[----:B--2---:R-:W-:-:S04]  /*0240*/  FFMA R0, R0, R9, RZ ;  /* 0x0000000900007223 */ /* 0x004fc800000000ff */
[----:B---3--:R-:W-:-:S04]  /*0250*/  FFMA R0, R11, R10, R0 ;  /* 0x0000000a0b007223 */ /* 0x008fc80000000000 */
[----:B----4-:R-:W-:-:S04]  /*0260*/  FFMA R0, R13, R12, R0 ;  /* 0x0000000c0d007223 */ /* 0x010fc80000000000 */
[----:B-----5:R-:W-:-:S04]  /*0270*/  FFMA R0, R15, R14, R0 ;  /* 0x0000000e0f007223 */ /* 0x020fc80000000000 */
[----:B------:R-:W-:-:S04]  /*0280*/  FFMA R0, R17, R16, R0 ;  /* 0x0000001011007223 */ /* 0x000fc80000000000 */
[----:B------:R-:W-:-:S04]  /*0290*/  FFMA R0, R19, R18, R0 ;  /* 0x0000001213007223 */ /* 0x000fc80000000000 */
[----:B------:R-:W-:-:S04]  /*02a0*/  FFMA R0, R21, R20, R0 ;  /* 0x0000001415007223 */ /* 0x000fc80000000000 */
[----:B------:R-:W-:-:S05]  /*02b0*/  FFMA R0, R23, R22, R0 ;  /* 0x0000001617007223 */ /* 0x000fca0000000000 */
[----:B------:R-:W-:Y:S01]  /*02c0*/  STS [R3], R0 ;  /* 0x0000000003007388 */ /* 0x000fe20000000800 */
[----:B------:R-:W-:Y:S06]  /*02d0*/  BAR.SYNC.DEFER_BLOCKING 0x0 ;  /* 0x0000000000007b1d */ /* 0x000fec0000010000 */
[----:B------:R-:W-:Y:S04]  /*02e0*/  @!P0 LDS R2, [R3] ;  /* 0x0000000003028984 */ /* 0x000fe80000000800 */
[----:B------:R-:W0:Y:S02]  /*02f0*/  @!P0 LDS R5, [R3+0x80] ;  /* 0x0000800003058984 */ /* 0x000e240000000800 */
[----:B0-----:R-:W-:-:S05]  /*0300*/  @!P0 FADD R2, R2, R5 ;  /* 0x0000000502028221 */ /* 0x001fca0000000000 */
[----:B------:R0:W-:Y:S01]  /*0310*/  @!P0 STS [R3], R2 ;  /* 0x0000000203008388 */ /* 0x0001e20000000800 */
[----:B------:R-:W-:Y:S06]  /*0320*/  BAR.SYNC.DEFER_BLOCKING 0x0 ;  /* 0x0000000000007b1d */ /* 0x000fec0000010000 */
[----:B------:R-:W-:Y:S05]  /*0330*/  @P1 BRA `(.L_x_1) ;  /* 0x0000000000501947 */ /* 0x000fea0003800000 */
[----:B------:R-:W-:Y:S04]  /*0340*/  LDS R0, [R3] ;  /* 0x0000000003007984 */ /* 0x000fe80000000800 */
[----:B------:R-:W1:Y:S02]  /*0350*/  LDS R5, [R3+0x40] ;  /* 0x0000400003057984 */ /* 0x000e640000000800 */
[----:B-1----:R-:W-:-:S05]  /*0360*/  FADD R0, R0, R5 ;  /* 0x0000000500007221 */ /* 0x002fca0000000000 */
[----:B------:R-:W-:Y:S04]  /*0370*/  STS [R3], R0 ;  /* 0x0000000003007388 */ /* 0x000fe80000000800 */
[----:B0-----:R-:W-:Y:S04]  /*0380*/  LDS R2, [R3] ;  /* 0x0000000003027984 */ /* 0x001fe80000000800 */
[----:B------:R-:W0:Y:S02]  /*0390*/  LDS R5, [R3+0x20] ;  /* 0x0000200003057984 */ /* 0x000e240000000800 */
[----:B0-----:R-:W-:-:S05]  /*03a0*/  FADD R2, R2, R5 ;  /* 0x0000000502027221 */ /* 0x001fca0000000000 */
[----:B------:R-:W-:Y:S04]  /*03b0*/  STS [R3], R2 ;  /* 0x0000000203007388 */ /* 0x000fe80000000800 */
[----:B------:R-:W-:Y:S04]  /*03c0*/  LDS R4, [R3] ;  /* 0x0000000003047984 */ /* 0x000fe80000000800 */
        /* <DEDUP_REMOVED lines=10> */
[----:B------:R1:W-:Y:S02]  /*0470*/  STS [R3], R0 ;  /* 0x0000000003007388 */ /* 0x0003e40000000800 */
.L_x_1:
[----:B------:R-:W-:Y:S05]  /*0480*/  BSYNC.RECONVERGENT B0 ;  /* 0x0000000000007941 */ /* 0x000fea0003800200 */
.L_x_0:
[----:B------:R-:W-:Y:S06]  /*0490*/  BAR.SYNC.DEFER_BLOCKING 0x0 ;  /* 0x0000000000007b1d */ /* 0x000fec0000010000 */
[----:B------:R-:W-:Y:S05]  /*04a0*/  @P2 EXIT ;  /* 0x000000000000294d */ /* 0x000fea0003800000 */
[----:B------:R-:W2:Y:S01]  /*04b0*/  LDS R5, [UR4] ;  /* 0x00000004ff057984 */ /* 0x000ea20008000800 */
[----:B01----:R-:W0:Y:S01]  /*04c0*/  LDC.64 R2, c[0x0][0x390] ;  /* 0x0000e400ff027b82 */ /* 0x003e220000000a00 */
[----:B------:R-:W-:-:S05]  /*04d0*/  LEA R7, R6, R7, 0xe ;  /* 0x0000000706077211 */ /* 0x000fca00078e70ff */
[----:B0-----:R-:W-:-:S05]  /*04e0*/  IMAD.WIDE.U32 R2, R7, 0x4, R2 ;  /* 0x0000000407027825 */ /* 0x001fca00078e0002 */
[----:B--2---:R-:W-:Y:S01]  /*04f0*/  STG.E desc[UR6][R2.64], R5 ;  /* 0x0000000502007986 */ /* 0x004fe2000c101906 */
[----:B------:R-:W-:Y:S05]  /*0500*/  EXIT ;  /* 0x000000000000794d */ /* 0x000fea0003800000 */
.L_x_2:
[----:B------:R-:W-:-:S00]  /*0510*/  BRA `(.L_x_2) ;  /* 0xfffffffc00fc7947 */ /* 0x000fc0000383ffff */
[----:B------:R-:W-:-:S00]  /*0520*/  NOP ;  /* 0x0000000000007918 */ /* 0x000fc00000000000 */
        /* <DEDUP_REMOVED lines=13> */
.L_x_3:


//--------------------- .nv.shared.default_function_kernel0 --------------------------
	.section	.nv.shared.default_function_kernel0,"aw",@nobits
	.sectionflags	@""
	.align	4
.nv.shared.default_function_kernel0:
	.zero		1280


//--------------------- .nv.shared.reserved.0     --------------------------
	.section	.nv.shared.reserved.0,"aw",@nobits
	.weak		__nv_reservedSMEM_offset_0_alias
	.size		__nv_reservedSMEM_offset_0_alias, 0, 64
	.other		__nv_reservedSMEM_offset_0_alias,@"STO_CUDA_RESERVED_SHARED STV_DEFAULT"
__nv_reservedSMEM_offset_0_alias:
	.zero		0
	.zero		64


//--------------------- .nv.constant0.default_function_kernel0 --------------------------
	.section	.nv.constant0.default_function_kernel0,"a",@progbits
	.sectionflags	@""
	.align	4
.nv.constant0.default_function_kernel0:
	.zero		920


//--------------------- SYMBOLS --------------------------

	.type		.nv.reservedSmem.offset0,@object
	.size		.nv.reservedSmem.offset0,0x4
	.type		.nv.reservedSmem.cap,@object
	.size		.nv.reservedSmem.cap,0x4
